	.headerflags	@"EF_CUDA_TEXMODE_UNIFIED EF_CUDA_64BIT_ADDRESS EF_CUDA_ACCELERATORS EF_CUDA_SM90 EF_CUDA_VIRTUAL_SM(EF_CUDA_SM90)"
	.elftype	@"ET_EXEC"


//--------------------- .nv.info                  --------------------------
	.section	.nv.info,"",@"SHT_CUDA_INFO"
	.align	4


	//----- nvinfo : EIATTR_REGCOUNT
	.align		4
        /*0000*/ 	.byte	0x04, 0x2f
        /*0002*/ 	.short	(.L_1 - .L_0)
	.align		4
.L_0:
        /*0004*/ 	.word	index@(triton_poi_fused_add_clamp_21)
        /*0008*/ 	.word	0x0000000b


	//----- nvinfo : EIATTR_MIN_STACK_SIZE
	.align		4
.L_1:
        /*000c*/ 	.byte	0x04, 0x12
        /*000e*/ 	.short	(.L_3 - .L_2)
	.align		4
.L_2:
        /*0010*/ 	.word	index@(triton_poi_fused_add_clamp_21)
        /*0014*/ 	.word	0x00000000


	//----- nvinfo : EIATTR_FRAME_SIZE
	.align		4
.L_3:
        /*0018*/ 	.byte	0x04, 0x11
        /*001a*/ 	.short	(.L_5 - .L_4)
	.align		4
.L_4:
        /*001c*/ 	.word	index@(triton_poi_fused_add_clamp_21)
        /*0020*/ 	.word	0x00000000


	//----- nvinfo : EIATTR_MIN_STACK_SIZE
	.align		4
.L_5:
        /*0024*/ 	.byte	0x04, 0x12
        /*0026*/ 	.short	(.L_7 - .L_6)
	.align		4
.L_6:
        /*0028*/ 	.word	index@(triton_poi_fused_add_clamp_21)
        /*002c*/ 	.word	0x00000000
.L_7:


//--------------------- .nv.info.triton_poi_fused_add_clamp_21 --------------------------
	.section	.nv.info.triton_poi_fused_add_clamp_21,"",@"SHT_CUDA_INFO"
	.sectionflags	@""
	.align	4


	//----- nvinfo : EIATTR_CUDA_API_VERSION
	.align		4
        /*0000*/ 	.byte	0x04, 0x37
        /*0002*/ 	.short	(.L_9 - .L_8)
.L_8:
        /*0004*/ 	.word	0x0000007c


	//----- nvinfo : EIATTR_KPARAM_INFO
	.align		4
.L_9:
        /*0008*/ 	.byte	0x04, 0x17
        /*000a*/ 	.short	(.L_11 - .L_10)
.L_10:
        /*000c*/ 	.word	0x00000000
        /*0010*/ 	.short	0x0001
        /*0012*/ 	.short	0x0008
        /*0014*/ 	.byte	0x00, 0xf0, 0x11, 0x00


	//----- nvinfo : EIATTR_KPARAM_INFO
	.align		4
.L_11:
        /*0018*/ 	.byte	0x04, 0x17
        /*001a*/ 	.short	(.L_13 - .L_12)
.L_12:
        /*001c*/ 	.word	0x00000000
        /*0020*/ 	.short	0x0000
        /*0022*/ 	.short	0x0000
        /*0024*/ 	.byte	0x00, 0xf4, 0x21, 0x00


	//----- nvinfo : EIATTR_SPARSE_MMA_MASK
	.align		4
.L_13:
        /*0028*/ 	.byte	0x03, 0x50
        /*002a*/ 	.short	0x0000


	//----- nvinfo : EIATTR_MAXREG_COUNT
	.align		4
        /*002c*/ 	.byte	0x03, 0x1b
        /*002e*/ 	.short	0x00ff


	//----- nvinfo : EIATTR_EXIT_INSTR_OFFSETS
	.align		4
        /*0030*/ 	.byte	0x04, 0x1c
        /*0032*/ 	.short	(.L_15 - .L_14)


	//   ....[0]....
.L_14:
        /*0034*/ 	.word	0x000001b0


	//   ....[1]....
        /*0038*/ 	.word	0x00000200


	//----- nvinfo : EIATTR_REQNTID
	.align		4
.L_15:
        /*003c*/ 	.byte	0x04, 0x10
        /*003e*/ 	.short	(.L_17 - .L_16)
.L_16:
        /*0040*/ 	.word	0x00000020
        /*0044*/ 	.word	0x00000001
        /*0048*/ 	.word	0x00000001


	//----- nvinfo : EIATTR_CBANK_PARAM_SIZE
	.align		4
.L_17:
        /*004c*/ 	.byte	0x03, 0x19
        /*004e*/ 	.short	0x000c


	//----- nvinfo : EIATTR_PARAM_CBANK
	.align		4
        /*0050*/ 	.byte	0x04, 0x0a
        /*0052*/ 	.short	(.L_19 - .L_18)
	.align		4
.L_18:
        /*0054*/ 	.word	index@(.nv.constant0.triton_poi_fused_add_clamp_21)
        /*0058*/ 	.short	0x0210
        /*005a*/ 	.short	0x000c


	//----- nvinfo : EIATTR_SW_WAR
	.align		4
.L_19:
        /*005c*/ 	.byte	0x04, 0x36
        /*005e*/ 	.short	(.L_21 - .L_20)
.L_20:
        /*0060*/ 	.word	0x00000008
.L_21:


//--------------------- .nv.callgraph             --------------------------
	.section	.nv.callgraph,"",@"SHT_CUDA_CALLGRAPH"
	.align	4
	.sectionentsize	8
	.align		4
        /*0000*/ 	.word	0x00000000
	.align		4
        /*0004*/ 	.word	0xffffffff
	.align		4
        /*0008*/ 	.word	0x00000000
	.align		4
        /*000c*/ 	.word	0xfffffffe
	.align		4
        /*0010*/ 	.word	0x00000000
	.align		4
        /*0014*/ 	.word	0xfffffffd
	.align		4
        /*0018*/ 	.word	0x00000000
	.align		4
        /*001c*/ 	.word	0xfffffffc


//--------------------- .text.triton_poi_fused_add_clamp_21 --------------------------
	.section	.text.triton_poi_fused_add_clamp_21,"ax",@progbits
	.align	128
        .global         triton_poi_fused_add_clamp_21
        .type           triton_poi_fused_add_clamp_21,@function
        .size           triton_poi_fused_add_clamp_21,(.L_x_1 - triton_poi_fused_add_clamp_21)
        .other          triton_poi_fused_add_clamp_21,@"STO_CUDA_ENTRY STV_DEFAULT"
triton_poi_fused_add_clamp_21:
.text.triton_poi_fused_add_clamp_21:
[----:B------:R-:W0:Y:S02]  /*0000*/  LDC R1, c[0x0][0x28] ;  /* 0x00000a00ff017b82 */ /* 0x000e240000000800 */
[----:B------:R-:W1:Y:S01]  /*0010*/  S2R R0, SR_TID.X ;  /* 0x0000000000007919 */ /* 0x000e620000002100 */
[----:B------:R-:W-:Y:S01]  /*0020*/  IMAD.MOV.U32 R3, RZ, RZ, 0x3e800000 ;  /* 0x3e800000ff037424 */ /* 0x000fe200078e00ff */
[----:B------:R-:W2:Y:S01]  /*0030*/  S2R R5, SR_CTAID.X ;  /* 0x0000000000057919 */ /* 0x000ea20000002500 */
[----:B-1----:R-:W-:-:S05]  /*0040*/  IMAD.SHL.U32 R0, R0, 0x2, RZ ;  /* 0x0000000200007824 */ /* 0x002fca00078e00ff */
[----:B------:R-:W-:-:S05]  /*0050*/  LOP3.LUT R0, R0, 0x3e, RZ, 0xc0, !PT ;  /* 0x0000003e00007812 */ /* 0x000fca00078ec0ff */
[----:B--2---:R-:W-:-:S05]  /*0060*/  IMAD R5, R5, 0x40, R0 ;  /* 0x0000004005057824 */ /* 0x004fca00078e0200 */
[----:B------:R-:W-:Y:S02]  /*0070*/  IADD3 R0, R5, 0x1, RZ ;  /* 0x0000000105007810 */ /* 0x000fe40007ffe0ff */
[----:B------:R-:W-:Y:S02]  /*0080*/  I2FP.F32.S32 R2, R5 ;  /* 0x0000000500027245 */ /* 0x000fe40000201400 */
[----:B------:R-:W-:Y:S02]  /*0090*/  I2FP.F32.S32 R0, R0 ;  /* 0x0000000000007245 */ /* 0x000fe40000201400 */
[----:B------:R-:W-:Y:S01]  /*00a0*/  ISETP.GE.AND P0, PT, R5, 0x40, PT ;  /* 0x000000400500780c */ /* 0x000fe20003f06270 */
[----:B------:R-:W-:Y:S02]  /*00b0*/  FADD R2, R2, 0.5 ;  /* 0x3f00000002027421 */ /* 0x000fe40000000000 */
[----:B------:R-:W-:Y:S02]  /*00c0*/  FADD R0, R0, 0.5 ;  /* 0x3f00000000007421 */ /* 0x000fe40000000000 */
[----:B------:R-:W-:-:S02]  /*00d0*/  FFMA R2, R2, R3, -0.5 ;  /* 0xbf00000002027423 */ /* 0x000fc40000000003 */
[----:B------:R-:W-:-:S03]  /*00e0*/  FFMA R0, R0, R3, -0.5 ;  /* 0xbf00000000007423 */ /* 0x000fc60000000003 */
[----:B------:R-:W-:Y:S02]  /*00f0*/  FMNMX R4, RZ, R2, !PT ;  /* 0x00000002ff047209 */ /* 0x000fe40007800000 */
[----:B------:R-:W-:Y:S01]  /*0100*/  FMNMX R0, RZ, R0, !PT ;  /* 0x00000000ff007209 */ /* 0x000fe20007800000 */
[----:B------:R-:W1:Y:S03]  /*0110*/  LDC.64 R2, c[0x0][0x210] ;  /* 0x00008400ff027b82 */ /* 0x000e660000000a00 */
[----:B------:R-:W2:Y:S08]  /*0120*/  F2I.TRUNC.NTZ R4, R4 ;  /* 0x0000000400047305 */ /* 0x000eb0000020f100 */
[----:B------:R-:W3:Y:S01]  /*0130*/  F2I.TRUNC.NTZ R0, R0 ;  /* 0x0000000000007305 */ /* 0x000ee2000020f100 */
[----:B--2---:R-:W-:-:S05]  /*0140*/  VIMNMX R6, R4, 0xe, PT ;  /* 0x0000000e04067848 */ /* 0x004fca0003fe0100 */
[----:B------:R-:W-:Y:S02]  /*0150*/  VIADD R6, R6, 0x1 ;  /* 0x0000000106067836 */ /* 0x000fe40000000000 */
[----:B-1----:R-:W-:Y:S01]  /*0160*/  IMAD.WIDE R2, R5, 0x8, R2 ;  /* 0x0000000805027825 */ /* 0x002fe200078e0202 */
[----:B---3--:R-:W-:Y:S02]  /*0170*/  VIMNMX R7, R0, 0xe, PT ;  /* 0x0000000e00077848 */ /* 0x008fe40003fe0100 */
[----:B------:R-:W-:Y:S02]  /*0180*/  SHF.R.S32.HI R5, RZ, 0x1f, R6 ;  /* 0x0000001fff057819 */ /* 0x000fe40000011406 */
[----:B------:R-:W-:-:S04]  /*0190*/  IADD3 R8, R7, 0x1, RZ ;  /* 0x0000000107087810 */ /* 0x000fc80007ffe0ff */
[----:B------:R-:W-:Y:S01]  /*01a0*/  SHF.R.S32.HI R7, RZ, 0x1f, R8 ;  /* 0x0000001fff077819 */ /* 0x000fe20000011408 */
[----:B------:R-:W-:Y:S06]  /*01b0*/  @P0 EXIT ;  /* 0x000000000000094d */ /* 0x000fec0003800000 */
[----:B------:R-:W-:Y:S01]  /*01c0*/  IMAD.MOV.U32 R4, RZ, RZ, R6 ;  /* 0x000000ffff047224 */ /* 0x000fe200078e0006 */
[----:B------:R-:W-:Y:S01]  /*01d0*/  MOV R6, R8 ;  /* 0x0000000800067202 */ /* 0x000fe20000000f00 */
[----:B------:R-:W-:-:S04]  /*01e0*/  ULDC.64 UR4, c[0x0][0x208] ;  /* 0x0000820000047ab9 */ /* 0x000fc80000000a00 */
[----:B------:R-:W-:Y:S01]  /*01f0*/  STG.E.128 desc[UR4][R2.64], R4 ;  /* 0x0000000402007986 */ /* 0x000fe2000c101d04 */
[----:B------:R-:W-:Y:S05]  /*0200*/  EXIT ;  /* 0x000000000000794d */ /* 0x000fea0003800000 */
.L_x_0:
[----:B------:R-:W-:-:S00]  /*0210*/  BRA `(.L_x_0) ;  /* 0xfffffffc00fc7947 */ /* 0x000fc0000383ffff */
[----:B------:R-:W-:-:S00]  /*0220*/  NOP ;  /* 0x0000000000007918 */ /* 0x000fc00000000000 */
        /* <DEDUP_REMOVED lines=13> */
.L_x_1:


//--------------------- .nv.constant0.triton_poi_fused_add_clamp_21 --------------------------
	.section	.nv.constant0.triton_poi_fused_add_clamp_21,"a",@progbits
	.sectionflags	@""
	.align	4
.nv.constant0.triton_poi_fused_add_clamp_21:
	.zero		540
